	.headerflags	@"EF_CUDA_TEXMODE_UNIFIED EF_CUDA_64BIT_ADDRESS EF_CUDA_ACCELERATORS EF_CUDA_SM90 EF_CUDA_VIRTUAL_SM(EF_CUDA_SM90)"
	.elftype	@"ET_EXEC"


//--------------------- .nv.info                  --------------------------
	.section	.nv.info,"",@"SHT_CUDA_INFO"
	.align	4


	//----- nvinfo : EIATTR_REGCOUNT
	.align		4
        /*0000*/ 	.byte	0x04, 0x2f
        /*0002*/ 	.short	(.L_3 - .L_2)
	.align		4
.L_2:
        /*0004*/ 	.word	index@(triton_poi_fused__native_batch_norm_legit_no_training_relu_27)
        /*0008*/ 	.word	0x00000016


	//----- nvinfo : EIATTR_MIN_STACK_SIZE
	.align		4
.L_3:
        /*000c*/ 	.byte	0x04, 0x12
        /*000e*/ 	.short	(.L_5 - .L_4)
	.align		4
.L_4:
        /*0010*/ 	.word	index@(triton_poi_fused__native_batch_norm_legit_no_training_relu_27)
        /*0014*/ 	.word	0x00000000


	//----- nvinfo : EIATTR_FRAME_SIZE
	.align		4
.L_5:
        /*0018*/ 	.byte	0x04, 0x11
        /*001a*/ 	.short	(.L_7 - .L_6)
	.align		4
.L_6:
        /*001c*/ 	.word	index@(triton_poi_fused__native_batch_norm_legit_no_training_relu_27)
        /*0020*/ 	.word	0x00000000


	//----- nvinfo : EIATTR_MIN_STACK_SIZE
	.align		4
.L_7:
        /*0024*/ 	.byte	0x04, 0x12
        /*0026*/ 	.short	(.L_9 - .L_8)
	.align		4
.L_8:
        /*0028*/ 	.word	index@(triton_poi_fused__native_batch_norm_legit_no_training_relu_27)
        /*002c*/ 	.word	0x00000000
.L_9:


//--------------------- .nv.info.triton_poi_fused__native_batch_norm_legit_no_training_relu_27 --------------------------
	.section	.nv.info.triton_poi_fused__native_batch_norm_legit_no_training_relu_27,"",@"SHT_CUDA_INFO"
	.sectionflags	@""
	.align	4


	//----- nvinfo : EIATTR_CUDA_API_VERSION
	.align		4
        /*0000*/ 	.byte	0x04, 0x37
        /*0002*/ 	.short	(.L_11 - .L_10)
.L_10:
        /*0004*/ 	.word	0x0000007c


	//----- nvinfo : EIATTR_KPARAM_INFO
	.align		4
.L_11:
        /*0008*/ 	.byte	0x04, 0x17
        /*000a*/ 	.short	(.L_13 - .L_12)
.L_12:
        /*000c*/ 	.word	0x00000000
        /*0010*/ 	.short	0x0006
        /*0012*/ 	.short	0x0030
        /*0014*/ 	.byte	0x00, 0xf0, 0x11, 0x00


	//----- nvinfo : EIATTR_KPARAM_INFO
	.align		4
.L_13:
        /*0018*/ 	.byte	0x04, 0x17
        /*001a*/ 	.short	(.L_15 - .L_14)
.L_14:
        /*001c*/ 	.word	0x00000000
        /*0020*/ 	.short	0x0005
        /*0022*/ 	.short	0x0028
        /*0024*/ 	.byte	0x00, 0xf4, 0x21, 0x00


	//----- nvinfo : EIATTR_KPARAM_INFO
	.align		4
.L_15:
        /*0028*/ 	.byte	0x04, 0x17
        /*002a*/ 	.short	(.L_17 - .L_16)
.L_16:
        /*002c*/ 	.word	0x00000000
        /*0030*/ 	.short	0x0004
        /*0032*/ 	.short	0x0020
        /*0034*/ 	.byte	0x00, 0xf4, 0x21, 0x00


	//----- nvinfo : EIATTR_KPARAM_INFO
	.align		4
.L_17:
        /*0038*/ 	.byte	0x04, 0x17
        /*003a*/ 	.short	(.L_19 - .L_18)
.L_18:
        /*003c*/ 	.word	0x00000000
        /*0040*/ 	.short	0x0003
        /*0042*/ 	.short	0x0018
        /*0044*/ 	.byte	0x00, 0xf4, 0x21, 0x00


	//----- nvinfo : EIATTR_KPARAM_INFO
	.align		4
.L_19:
        /*0048*/ 	.byte	0x04, 0x17
        /*004a*/ 	.short	(.L_21 - .L_20)
.L_20:
        /*004c*/ 	.word	0x00000000
        /*0050*/ 	.short	0x0002
        /*0052*/ 	.short	0x0010
        /*0054*/ 	.byte	0x00, 0xf4, 0x21, 0x00


	//----- nvinfo : EIATTR_KPARAM_INFO
	.align		4
.L_21:
        /*0058*/ 	.byte	0x04, 0x17
        /*005a*/ 	.short	(.L_23 - .L_22)
.L_22:
        /*005c*/ 	.word	0x00000000
        /*0060*/ 	.short	0x0001
        /*0062*/ 	.short	0x0008
        /*0064*/ 	.byte	0x00, 0xf4, 0x21, 0x00


	//----- nvinfo : EIATTR_KPARAM_INFO
	.align		4
.L_23:
        /*0068*/ 	.byte	0x04, 0x17
        /*006a*/ 	.short	(.L_25 - .L_24)
.L_24:
        /*006c*/ 	.word	0x00000000
        /*0070*/ 	.short	0x0000
        /*0072*/ 	.short	0x0000
        /*0074*/ 	.byte	0x00, 0xf4, 0x21, 0x00


	//----- nvinfo : EIATTR_SPARSE_MMA_MASK
	.align		4
.L_25:
        /*0078*/ 	.byte	0x03, 0x50
        /*007a*/ 	.short	0x0000


	//----- nvinfo : EIATTR_MAXREG_COUNT
	.align		4
        /*007c*/ 	.byte	0x03, 0x1b
        /*007e*/ 	.short	0x00ff


	//----- nvinfo : EIATTR_EXIT_INSTR_OFFSETS
	.align		4
        /*0080*/ 	.byte	0x04, 0x1c
        /*0082*/ 	.short	(.L_27 - .L_26)


	//   ....[0]....
.L_26:
        /*0084*/ 	.word	0x00000480


	//   ....[1]....
        /*0088*/ 	.word	0x000004a0


	//----- nvinfo : EIATTR_REQNTID
	.align		4
.L_27:
        /*008c*/ 	.byte	0x04, 0x10
        /*008e*/ 	.short	(.L_29 - .L_28)
.L_28:
        /*0090*/ 	.word	0x00000080
        /*0094*/ 	.word	0x00000001
        /*0098*/ 	.word	0x00000001


	//----- nvinfo : EIATTR_CBANK_PARAM_SIZE
	.align		4
.L_29:
        /*009c*/ 	.byte	0x03, 0x19
        /*009e*/ 	.short	0x0034


	//----- nvinfo : EIATTR_PARAM_CBANK
	.align		4
        /*00a0*/ 	.byte	0x04, 0x0a
        /*00a2*/ 	.short	(.L_31 - .L_30)
	.align		4
.L_30:
        /*00a4*/ 	.word	index@(.nv.constant0.triton_poi_fused__native_batch_norm_legit_no_training_relu_27)
        /*00a8*/ 	.short	0x0210
        /*00aa*/ 	.short	0x0034


	//----- nvinfo : EIATTR_SW_WAR
	.align		4
.L_31:
        /*00ac*/ 	.byte	0x04, 0x36
        /*00ae*/ 	.short	(.L_33 - .L_32)
.L_32:
        /*00b0*/ 	.word	0x00000008
.L_33:


//--------------------- .nv.callgraph             --------------------------
	.section	.nv.callgraph,"",@"SHT_CUDA_CALLGRAPH"
	.align	4
	.sectionentsize	8
	.align		4
        /*0000*/ 	.word	0x00000000
	.align		4
        /*0004*/ 	.word	0xffffffff
	.align		4
        /*0008*/ 	.word	0x00000000
	.align		4
        /*000c*/ 	.word	0xfffffffe
	.align		4
        /*0010*/ 	.word	0x00000000
	.align		4
        /*0014*/ 	.word	0xfffffffd
	.align		4
        /*0018*/ 	.word	0x00000000
	.align		4
        /*001c*/ 	.word	0xfffffffc


//--------------------- .nv.constant4             --------------------------
	.section	.nv.constant4,"a",@progbits
	.align	8
	.align		8
.nv.constant4:
        /*0000*/ 	.dword	_$_str
	.align		8
        /*0008*/ 	.dword	_$_str_$_2


//--------------------- .text.triton_poi_fused__native_batch_norm_legit_no_training_relu_27 --------------------------
	.section	.text.triton_poi_fused__native_batch_norm_legit_no_training_relu_27,"ax",@progbits
	.align	128
        .global         triton_poi_fused__native_batch_norm_legit_no_training_relu_27
        .type           triton_poi_fused__native_batch_norm_legit_no_training_relu_27,@function
        .size           triton_poi_fused__native_batch_norm_legit_no_training_relu_27,(.L_x_1 - triton_poi_fused__native_batch_norm_legit_no_training_relu_27)
        .other          triton_poi_fused__native_batch_norm_legit_no_training_relu_27,@"STO_CUDA_ENTRY STV_DEFAULT"
triton_poi_fused__native_batch_norm_legit_no_training_relu_27:
.text.triton_poi_fused__native_batch_norm_legit_no_training_relu_27:
[----:B------:R-:W0:Y:S01]  /*0000*/  LDC R1, c[0x0][0x28] ;  /* 0x00000a00ff017b82 */ /* 0x000e220000000800 */
[----:B------:R-:W1:Y:S07]  /*0010*/  S2R R0, SR_TID.X ;  /* 0x0000000000007919 */ /* 0x000e6e0000002100 */
[----:B------:R-:W2:Y:S01]  /*0020*/  LDC.64 R8, c[0x0][0x220] ;  /* 0x00008800ff087b82 */ /* 0x000ea20000000a00 */
[----:B------:R-:W-:Y:S01]  /*0030*/  ULDC.64 UR4, c[0x0][0x208] ;  /* 0x0000820000047ab9 */ /* 0x000fe20000000a00 */
[----:B------:R-:W3:Y:S06]  /*0040*/  S2R R5, SR_CTAID.X ;  /* 0x0000000000057919 */ /* 0x000eec0000002500 */
[----:B------:R-:W4:Y:S08]  /*0050*/  LDC.64 R14, c[0x0][0x218] ;  /* 0x00008600ff0e7b82 */ /* 0x000f300000000a00 */
[----:B------:R-:W5:Y:S08]  /*0060*/  LDC.64 R12, c[0x0][0x210] ;  /* 0x00008400ff0c7b82 */ /* 0x000f700000000a00 */
[----:B------:R-:W4:Y:S01]  /*0070*/  LDC.64 R16, c[0x0][0x228] ;  /* 0x00008a00ff107b82 */ /* 0x000f220000000a00 */
[----:B-1----:R-:W-:-:S07]  /*0080*/  IMAD.SHL.U32 R0, R0, 0x2, RZ ;  /* 0x0000000200007824 */ /* 0x002fce00078e00ff */
[----:B------:R-:W1:Y:S01]  /*0090*/  LDC.64 R18, c[0x0][0x230] ;  /* 0x00008c00ff127b82 */ /* 0x000e620000000a00 */
[----:B---3--:R-:W-:Y:S02]  /*00a0*/  SHF.R.S32.HI R3, RZ, 0x17, R5 ;  /* 0x00000017ff037819 */ /* 0x008fe40000011405 */
[----:B------:R-:W-:Y:S02]  /*00b0*/  LOP3.LUT R0, R0, 0xfe, RZ, 0xc0, !PT ;  /* 0x000000fe00007812 */ /* 0x000fe400078ec0ff */
[----:B------:R-:W-:-:S03]  /*00c0*/  SGXT R3, R3, 0x1 ;  /* 0x000000010303781a */ /* 0x000fc60000000200 */
[----:B------:R-:W-:Y:S01]  /*00d0*/  IMAD R0, R5, 0x100, R0 ;  /* 0x0000010005007824 */ /* 0x000fe200078e0200 */
[----:B------:R-:W-:-:S04]  /*00e0*/  CS2R R4, SRZ ;  /* 0x0000000000047805 */ /* 0x000fc8000001ff00 */
[----:B------:R-:W-:Y:S02]  /*00f0*/  LEA.HI R3, R3, R0, RZ, 0x4 ;  /* 0x0000000003037211 */ /* 0x000fe400078f20ff */
[----:B------:R-:W-:Y:S02]  /*0100*/  ISETP.GE.AND P0, PT, R0, 0x800, PT ;  /* 0x000008000000780c */ /* 0x000fe40003f06270 */
[----:B------:R-:W-:-:S04]  /*0110*/  SHF.R.S32.HI R3, RZ, 0x4, R3 ;  /* 0x00000004ff037819 */ /* 0x000fc80000011403 */
[----:B------:R-:W-:-:S04]  /*0120*/  LEA.HI R2, R3, R3, RZ, 0x5 ;  /* 0x0000000303027211 */ /* 0x000fc800078f28ff */
[----:B------:R-:W-:-:S04]  /*0130*/  LOP3.LUT R2, R2, 0xffffffe0, RZ, 0xc0, !PT ;  /* 0xffffffe002027812 */ /* 0x000fc800078ec0ff */
[----:B------:R-:W-:-:S05]  /*0140*/  IADD3 R11, R3, -R2, RZ ;  /* 0x80000002030b7210 */ /* 0x000fca0007ffe0ff */
[----:B--2---:R-:W-:-:S05]  /*0150*/  IMAD.WIDE R8, R11, 0x4, R8 ;  /* 0x000000040b087825 */ /* 0x004fca00078e0208 */
[----:B------:R-:W2:Y:S04]  /*0160*/  @!P0 LDG.E.EL R4, desc[UR4][R8.64] ;  /* 0x0000000408048981 */ /* 0x000ea8000c2e1900 */
[----:B------:R3:W2:Y:S01]  /*0170*/  @!P0 LDG.E.EL R5, desc[UR4][R8.64] ;  /* 0x0000000408058981 */ /* 0x0006a2000c2e1900 */
[----:B------:R-:W-:Y:S02]  /*0180*/  CS2R R6, SRZ ;  /* 0x0000000000067805 */ /* 0x000fe4000001ff00 */
[----:B------:R-:W-:Y:S01]  /*0190*/  CS2R R2, SRZ ;  /* 0x0000000000027805 */ /* 0x000fe2000001ff00 */
[----:B----4-:R-:W-:-:S04]  /*01a0*/  IMAD.WIDE R14, R11, 0x4, R14 ;  /* 0x000000040b0e7825 */ /* 0x010fc800078e020e */
[----:B-----5:R-:W-:Y:S01]  /*01b0*/  IMAD.WIDE R12, R0, 0x4, R12 ;  /* 0x00000004000c7825 */ /* 0x020fe200078e020c */
[----:B------:R-:W4:Y:S01]  /*01c0*/  @!P0 LDG.E.EL R7, desc[UR4][R14.64] ;  /* 0x000000040e078981 */ /* 0x000f22000c2e1900 */
[----:B---3--:R-:W-:Y:S02]  /*01d0*/  CS2R R8, SRZ ;  /* 0x0000000000087805 */ /* 0x008fe4000001ff00 */
[C---:B0-----:R-:W-:Y:S01]  /*01e0*/  IMAD.WIDE R16, R11.reuse, 0x4, R16 ;  /* 0x000000040b107825 */ /* 0x041fe200078e0210 */
[----:B------:R0:W3:Y:S03]  /*01f0*/  @!P0 LDG.E.EL R6, desc[UR4][R14.64] ;  /* 0x000000040e068981 */ /* 0x0000e6000c2e1900 */
[----:B-1----:R-:W-:Y:S01]  /*0200*/  IMAD.WIDE R18, R11, 0x4, R18 ;  /* 0x000000040b127825 */ /* 0x002fe200078e0212 */
[----:B------:R1:W4:Y:S01]  /*0210*/  @!P0 LDG.E.64 R2, desc[UR4][R12.64] ;  /* 0x000000040c028981 */ /* 0x000322000c1e1b00 */
[----:B------:R-:W-:-:S03]  /*0220*/  CS2R R10, SRZ ;  /* 0x00000000000a7805 */ /* 0x000fc6000001ff00 */
[----:B------:R-:W5:Y:S04]  /*0230*/  @!P0 LDG.E.EL R9, desc[UR4][R18.64] ;  /* 0x0000000412098981 */ /* 0x000f68000c2e1900 */
[----:B------:R-:W5:Y:S04]  /*0240*/  @!P0 LDG.E.EL R10, desc[UR4][R16.64] ;  /* 0x00000004100a8981 */ /* 0x000f68000c2e1900 */
[----:B------:R-:W3:Y:S04]  /*0250*/  @!P0 LDG.E.EL R11, desc[UR4][R16.64] ;  /* 0x00000004100b8981 */ /* 0x000ee8000c2e1900 */
[----:B------:R-:W3:Y:S01]  /*0260*/  @!P0 LDG.E.EL R8, desc[UR4][R18.64] ;  /* 0x0000000412088981 */ /* 0x000ee2000c2e1900 */
[----:B0-----:R-:W-:Y:S01]  /*0270*/  HFMA2.MMA R14, -RZ, RZ, 1.625, 0 ;  /* 0x3e800000ff0e7435 */ /* 0x001fe200000001ff */
[----:B--2---:R-:W-:Y:S01]  /*0280*/  FADD R4, R4, 9.9999997473787516356e-06 ;  /* 0x3727c5ac04047421 */ /* 0x004fe20000000000 */
[----:B------:R-:W-:-:S03]  /*0290*/  FADD R5, R5, 9.9999997473787516356e-06 ;  /* 0x3727c5ac05057421 */ /* 0x000fc60000000000 */
[----:B-1----:R-:W0:Y:S08]  /*02a0*/  MUFU.SQRT R12, R4 ;  /* 0x00000004000c7308 */ /* 0x002e300000002000 */
[----:B------:R1:W2:Y:S01]  /*02b0*/  MUFU.SQRT R13, R5 ;  /* 0x00000005000d7308 */ /* 0x0002a20000002000 */
[C---:B0-----:R-:W-:Y:S02]  /*02c0*/  FSETP.GT.AND P1, PT, R12.reuse, 8.50705917302346158658e+37, PT ;  /* 0x7e8000000c00780b */ /* 0x041fe40003f24000 */
[----:B------:R-:W-:Y:S01]  /*02d0*/  FSETP.GEU.AND P3, PT, R12, 1.175494350822287508e-38, PT ;  /* 0x008000000c00780b */ /* 0x000fe20003f6e000 */
[----:B-1----:R-:W0:Y:S01]  /*02e0*/  LDC.64 R4, c[0x0][0x238] ;  /* 0x00008e00ff047b82 */ /* 0x002e220000000a00 */
[----:B--2---:R-:W-:-:S02]  /*02f0*/  FSETP.GT.AND P2, PT, R13, 8.50705917302346158658e+37, PT ;  /* 0x7e8000000d00780b */ /* 0x004fc40003f44000 */
[----:B------:R-:W-:-:S07]  /*0300*/  FSETP.GEU.AND P4, PT, R13, 1.175494350822287508e-38, PT ;  /* 0x008000000d00780b */ /* 0x000fce0003f8e000 */
[----:B------:R-:W-:-:S04]  /*0310*/  @P1 FMUL R12, R12, 0.25 ;  /* 0x3e8000000c0c1820 */ /* 0x000fc80000400000 */
[----:B------:R-:W-:Y:S01]  /*0320*/  @!P3 FMUL R12, R12, 16777216 ;  /* 0x4b8000000c0cb820 */ /* 0x000fe20000400000 */
[----:B------:R-:W-:-:S04]  /*0330*/  @P2 FMUL R13, R13, 0.25 ;  /* 0x3e8000000d0d2820 */ /* 0x000fc80000400000 */
[----:B------:R-:W-:Y:S01]  /*0340*/  @!P4 FMUL R13, R13, 16777216 ;  /* 0x4b8000000d0dc820 */ /* 0x000fe20000400000 */
[----:B------:R-:W1:Y:S01]  /*0350*/  MUFU.RCP R12, R12 ;  /* 0x0000000c000c7308 */ /* 0x000e620000001000 */
[----:B------:R-:W-:-:S07]  /*0360*/  FSEL R15, R14, 1, P1 ;  /* 0x3f8000000e0f7808 */ /* 0x000fce0000800000 */
[----:B------:R-:W2:Y:S01]  /*0370*/  MUFU.RCP R13, R13 ;  /* 0x0000000d000d7308 */ /* 0x000ea20000001000 */
[----:B------:R-:W-:Y:S01]  /*0380*/  FSEL R14, R14, 1, P2 ;  /* 0x3f8000000e0e7808 */ /* 0x000fe20001000000 */
[----:B------:R-:W-:-:S04]  /*0390*/  @!P3 FMUL R15, R15, 16777216 ;  /* 0x4b8000000f0fb820 */ /* 0x000fc80000400000 */
[----:B------:R-:W-:Y:S01]  /*03a0*/  @!P4 FMUL R14, R14, 16777216 ;  /* 0x4b8000000e0ec820 */ /* 0x000fe20000400000 */
[----:B----4-:R-:W-:Y:S01]  /*03b0*/  FADD R2, -R7, R2 ;  /* 0x0000000207027221 */ /* 0x010fe20000000100 */
[----:B---3--:R-:W-:Y:S01]  /*03c0*/  FADD R3, -R6, R3 ;  /* 0x0000000306037221 */ /* 0x008fe20000000100 */
[----:B-1----:R-:W-:Y:S01]  /*03d0*/  FMUL R15, R12, R15 ;  /* 0x0000000f0c0f7220 */ /* 0x002fe20000400000 */
[----:B--2---:R-:W-:-:S03]  /*03e0*/  FMUL R14, R13, R14 ;  /* 0x0000000e0d0e7220 */ /* 0x004fc60000400000 */
[----:B------:R-:W-:Y:S01]  /*03f0*/  FMUL R2, R2, R15 ;  /* 0x0000000f02027220 */ /* 0x000fe20000400000 */
[----:B------:R-:W-:-:S03]  /*0400*/  FMUL R3, R3, R14 ;  /* 0x0000000e03037220 */ /* 0x000fc60000400000 */
[----:B-----5:R-:W-:Y:S01]  /*0410*/  FFMA R2, R2, R10, R9 ;  /* 0x0000000a02027223 */ /* 0x020fe20000000009 */
[----:B------:R-:W-:-:S04]  /*0420*/  FFMA R3, R3, R11, R8 ;  /* 0x0000000b03037223 */ /* 0x000fc80000000008 */
[----:B------:R-:W-:Y:S02]  /*0430*/  FSETP.GEU.AND P1, PT, R2, RZ, PT ;  /* 0x000000ff0200720b */ /* 0x000fe40003f2e000 */
[C---:B------:R-:W-:Y:S01]  /*0440*/  FSETP.GEU.AND P2, PT, R3.reuse, RZ, PT ;  /* 0x000000ff0300720b */ /* 0x040fe20003f4e000 */
[----:B0-----:R-:W-:Y:S01]  /*0450*/  IMAD.WIDE R4, R0, 0x4, R4 ;  /* 0x0000000400047825 */ /* 0x001fe200078e0204 */
[----:B------:R-:W-:Y:S02]  /*0460*/  FSEL R2, R2, RZ, P1 ;  /* 0x000000ff02027208 */ /* 0x000fe40000800000 */
[----:B------:R-:W-:Y:S01]  /*0470*/  FSEL R3, R3, RZ, P2 ;  /* 0x000000ff03037208 */ /* 0x000fe20001000000 */
[----:B------:R-:W-:Y:S08]  /*0480*/  @P0 EXIT ;  /* 0x000000000000094d */ /* 0x000ff00003800000 */
[----:B------:R-:W-:Y:S01]  /*0490*/  STG.E.64 desc[UR4][R4.64], R2 ;  /* 0x0000000204007986 */ /* 0x000fe2000c101b04 */
[----:B------:R-:W-:Y:S05]  /*04a0*/  EXIT ;  /* 0x000000000000794d */ /* 0x000fea0003800000 */
.L_x_0:
[----:B------:R-:W-:-:S00]  /*04b0*/  BRA `(.L_x_0) ;  /* 0xfffffffc00fc7947 */ /* 0x000fc0000383ffff */
[----:B------:R-:W-:-:S00]  /*04c0*/  NOP ;  /* 0x0000000000007918 */ /* 0x000fc00000000000 */
        /* <DEDUP_REMOVED lines=11> */
.L_x_1:


//--------------------- .nv.global.init           --------------------------
	.section	.nv.global.init,"aw",@progbits
.nv.global.init:
	.type		_$_str,@object
	.size		_$_str,(_$_str_$_2 - _$_str)
_$_str:
        /*0000*/ 	.byte	0x5f, 0x5f, 0x43, 0x55, 0x44, 0x41, 0x5f, 0x46, 0x54, 0x5a, 0x00
	.type		_$_str_$_2,@object
	.size		_$_str_$_2,(.L_1 - _$_str_$_2)
_$_str_$_2:
        /*000b*/ 	.byte	0x5f, 0x5f, 0x43, 0x55, 0x44, 0x41, 0x5f, 0x50, 0x52, 0x45, 0x43, 0x5f, 0x53, 0x51, 0x52, 0x54
        /*001b*/ 	.byte	0x00
.L_1:


//--------------------- .nv.constant0.triton_poi_fused__native_batch_norm_legit_no_training_relu_27 --------------------------
	.section	.nv.constant0.triton_poi_fused__native_batch_norm_legit_no_training_relu_27,"a",@progbits
	.sectionflags	@""
	.align	4
.nv.constant0.triton_poi_fused__native_batch_norm_legit_no_training_relu_27:
	.zero		580
